//
// Generated by NVIDIA NVVM Compiler
//
// Compiler Build ID: CL-36424714
// Cuda compilation tools, release 13.0, V13.0.88
// Based on NVVM 20.0.0
//

.version 9.0
.target sm_100
.address_size 64

	// .globl	_Z7GPUiterPKiS0_PiiiS1_
// _ZZ7GPUiterPKiS0_PiiiS1_E12neighborhood has been demoted

.visible .entry _Z7GPUiterPKiS0_PiiiS1_(
	.param .u64 .ptr .align 1 _Z7GPUiterPKiS0_PiiiS1__param_0,
	.param .u64 .ptr .align 1 _Z7GPUiterPKiS0_PiiiS1__param_1,
	.param .u64 .ptr .align 1 _Z7GPUiterPKiS0_PiiiS1__param_2,
	.param .u32 _Z7GPUiterPKiS0_PiiiS1__param_3,
	.param .u32 _Z7GPUiterPKiS0_PiiiS1__param_4,
	.param .u64 .ptr .align 1 _Z7GPUiterPKiS0_PiiiS1__param_5
)
{
	.reg .pred 	%p<35>;
	.reg .b32 	%r<93>;
	.reg .b32 	%f<6>;
	.reg .b64 	%rd<40>;
	// demoted variable
	.shared .align 4 .b8 _ZZ7GPUiterPKiS0_PiiiS1_E12neighborhood[1572];
	ld.param.u64 	%rd7, [_Z7GPUiterPKiS0_PiiiS1__param_0];
	ld.param.u64 	%rd9, [_Z7GPUiterPKiS0_PiiiS1__param_1];
	ld.param.u64 	%rd8, [_Z7GPUiterPKiS0_PiiiS1__param_2];
	ld.param.u32 	%r28, [_Z7GPUiterPKiS0_PiiiS1__param_3];
	ld.param.u32 	%r29, [_Z7GPUiterPKiS0_PiiiS1__param_4];
	ld.param.u64 	%rd10, [_Z7GPUiterPKiS0_PiiiS1__param_5];
	cvta.to.global.u64 	%rd1, %rd10;
	cvta.to.global.u64 	%rd2, %rd9;
	mov.u32 	%r1, %ctaid.x;
	mov.u32 	%r30, %ntid.x;
	mul.lo.s32 	%r31, %r1, %r30;
	mov.u32 	%r2, %tid.x;
	add.s32 	%r3, %r31, %r2;
	mov.u32 	%r4, %ctaid.y;
	sub.s32 	%r5, %r28, %r31;
	min.u32 	%r6, %r5, 128;
	mul.lo.s32 	%r7, %r28, %r4;
	add.s32 	%r8, %r7, %r3;
	max.s32 	%r32, %r3, %r4;
	setp.lt.s32 	%p1, %r32, %r28;
	setp.ge.s32 	%p2, %r32, %r28;
	shl.b32 	%r33, %r2, 2;
	mov.u32 	%r34, _ZZ7GPUiterPKiS0_PiiiS1_E12neighborhood;
	add.s32 	%r9, %r34, %r33;
	@%p2 bra 	$L__BB0_24;
	setp.ne.s32 	%p3, %r2, 0;
	sub.s32 	%r10, %r7, %r28;
	cvt.s64.s32 	%rd11, %r10;
	cvt.s64.s32 	%rd3, %r3;
	add.s64 	%rd12, %rd3, %rd11;
	shl.b64 	%rd13, %rd12, 2;
	add.s64 	%rd4, %rd2, %rd13;
	add.s32 	%r35, %r7, %r28;
	cvt.s64.s32 	%rd14, %r35;
	add.s64 	%rd15, %rd3, %rd14;
	shl.b64 	%rd16, %rd15, 2;
	add.s64 	%rd5, %rd2, %rd16;
	mul.wide.s32 	%rd17, %r8, 4;
	add.s64 	%rd6, %rd2, %rd17;
	@%p3 bra 	$L__BB0_9;
	setp.eq.s32 	%p4, %r3, 0;
	setp.eq.s32 	%p5, %r4, 0;
	mov.b32 	%r85, 0;
	or.pred  	%p6, %p5, %p4;
	@%p6 bra 	$L__BB0_4;
	ld.global.u32 	%r85, [%rd4+-4];
$L__BB0_4:
	st.shared.u32 	[_ZZ7GPUiterPKiS0_PiiiS1_E12neighborhood], %r85;
	mov.b32 	%r86, 0;
	@%p4 bra 	$L__BB0_6;
	ld.global.u32 	%r86, [%rd6+-4];
$L__BB0_6:
	st.shared.u32 	[_ZZ7GPUiterPKiS0_PiiiS1_E12neighborhood+524], %r86;
	add.s32 	%r39, %r28, -1;
	setp.ge.u32 	%p9, %r4, %r39;
	mov.b32 	%r87, 0;
	or.pred  	%p10, %p4, %p9;
	@%p10 bra 	$L__BB0_8;
	ld.global.u32 	%r87, [%rd5+-4];
$L__BB0_8:
	st.shared.u32 	[_ZZ7GPUiterPKiS0_PiiiS1_E12neighborhood+1048], %r87;
$L__BB0_9:
	add.s32 	%r41, %r6, -1;
	setp.ne.s32 	%p11, %r2, %r41;
	@%p11 bra 	$L__BB0_19;
	setp.lt.u32 	%p12, %r5, 128;
	@%p12 bra 	$L__BB0_18;
	cvt.rn.f32.u32 	%f1, %r1;
	cvt.rn.f32.u32 	%f3, %r28;
	mul.f32 	%f4, %f3, 0f3C000000;
	cvt.rpi.f32.f32 	%f5, %f4;
	add.f32 	%f2, %f5, 0fBF800000;
	setp.leu.f32 	%p13, %f2, %f1;
	setp.eq.s32 	%p14, %r4, 0;
	mov.b32 	%r88, 0;
	or.pred  	%p15, %p14, %p13;
	@%p15 bra 	$L__BB0_13;
	ld.global.u32 	%r88, [%rd4+4];
$L__BB0_13:
	setp.leu.f32 	%p16, %f2, %f1;
	st.shared.u32 	[_ZZ7GPUiterPKiS0_PiiiS1_E12neighborhood+516], %r88;
	mov.b32 	%r89, 0;
	@%p16 bra 	$L__BB0_15;
	cvt.s64.s32 	%rd18, %r7;
	add.s64 	%rd19, %rd3, %rd18;
	shl.b64 	%rd20, %rd19, 2;
	add.s64 	%rd21, %rd2, %rd20;
	ld.global.u32 	%r89, [%rd21+4];
$L__BB0_15:
	setp.leu.f32 	%p17, %f2, %f1;
	st.shared.u32 	[_ZZ7GPUiterPKiS0_PiiiS1_E12neighborhood+1040], %r89;
	add.s32 	%r49, %r28, -1;
	setp.ge.u32 	%p18, %r4, %r49;
	mov.b32 	%r90, 0;
	or.pred  	%p19, %p18, %p17;
	@%p19 bra 	$L__BB0_17;
	ld.global.u32 	%r90, [%rd5+4];
$L__BB0_17:
	st.shared.u32 	[_ZZ7GPUiterPKiS0_PiiiS1_E12neighborhood+1564], %r90;
	bra.uni 	$L__BB0_19;
$L__BB0_18:
	shl.b32 	%r42, %r6, 2;
	add.s32 	%r44, %r34, %r42;
	mov.b32 	%r45, 0;
	st.shared.u32 	[%r44+4], %r45;
	st.shared.u32 	[%r44+528], %r45;
	st.shared.u32 	[%r44+1052], %r45;
$L__BB0_19:
	setp.eq.s32 	%p20, %r4, 0;
	mov.b32 	%r91, 0;
	@%p20 bra 	$L__BB0_21;
	add.s32 	%r51, %r10, %r3;
	mul.wide.s32 	%rd22, %r51, 4;
	add.s64 	%rd23, %rd2, %rd22;
	ld.global.u32 	%r91, [%rd23];
$L__BB0_21:
	st.shared.u32 	[%r9+4], %r91;
	ld.global.u32 	%r53, [%rd6];
	st.shared.u32 	[%r9+528], %r53;
	add.s32 	%r54, %r28, -1;
	setp.ge.u32 	%p21, %r4, %r54;
	mov.b32 	%r92, 0;
	@%p21 bra 	$L__BB0_23;
	mul.wide.s32 	%rd24, %r28, 4;
	add.s64 	%rd25, %rd6, %rd24;
	ld.global.u32 	%r92, [%rd25];
$L__BB0_23:
	st.shared.u32 	[%r9+1052], %r92;
$L__BB0_24:
	bar.sync 	0;
	not.pred 	%p22, %p1;
	@%p22 bra 	$L__BB0_32;
	ld.shared.u32 	%r27, [%r9+528];
	setp.lt.s32 	%p23, %r27, 1;
	@%p23 bra 	$L__BB0_27;
	setp.eq.s32 	%p34, %r27, 1;
	add.s32 	%r83, %r27, -1;
	selp.b32 	%r84, -30, %r83, %p34;
	mul.wide.s32 	%rd38, %r8, 4;
	add.s64 	%rd39, %rd1, %rd38;
	st.global.u32 	[%rd39], %r84;
	bra.uni 	$L__BB0_32;
$L__BB0_27:
	setp.gt.s32 	%p24, %r27, -1;
	@%p24 bra 	$L__BB0_29;
	add.s32 	%r82, %r27, 1;
	mul.wide.s32 	%rd36, %r8, 4;
	add.s64 	%rd37, %rd1, %rd36;
	st.global.u32 	[%rd37], %r82;
	bra.uni 	$L__BB0_32;
$L__BB0_29:
	ld.shared.u32 	%r55, [%r9];
	setp.gt.s32 	%p25, %r55, 0;
	selp.u32 	%r56, 1, 0, %p25;
	ld.shared.u32 	%r57, [%r9+4];
	setp.gt.s32 	%p26, %r57, 0;
	selp.u32 	%r58, 1, 0, %p26;
	add.s32 	%r59, %r58, %r56;
	ld.shared.u32 	%r60, [%r9+8];
	setp.gt.s32 	%p27, %r60, 0;
	selp.u32 	%r61, 1, 0, %p27;
	add.s32 	%r62, %r59, %r61;
	ld.shared.u32 	%r63, [%r9+524];
	setp.gt.s32 	%p28, %r63, 0;
	selp.u32 	%r64, 1, 0, %p28;
	add.s32 	%r65, %r62, %r64;
	ld.shared.u32 	%r66, [%r9+532];
	setp.gt.s32 	%p29, %r66, 0;
	selp.u32 	%r67, 1, 0, %p29;
	add.s32 	%r68, %r65, %r67;
	ld.shared.u32 	%r69, [%r9+1048];
	setp.gt.s32 	%p30, %r69, 0;
	selp.u32 	%r70, 1, 0, %p30;
	add.s32 	%r71, %r68, %r70;
	ld.shared.u32 	%r72, [%r9+1052];
	setp.gt.s32 	%p31, %r72, 0;
	selp.u32 	%r73, 1, 0, %p31;
	add.s32 	%r74, %r71, %r73;
	ld.shared.u32 	%r75, [%r9+1056];
	setp.gt.s32 	%p32, %r75, 0;
	selp.u32 	%r76, 1, 0, %p32;
	add.s32 	%r77, %r74, %r76;
	cvta.to.global.u64 	%rd26, %rd7;
	mul.wide.s32 	%rd27, %r8, 4;
	add.s64 	%rd28, %rd26, %rd27;
	ld.global.u32 	%r78, [%rd28];
	setp.le.s32 	%p33, %r77, %r78;
	@%p33 bra 	$L__BB0_31;
	add.s64 	%rd32, %rd1, %rd27;
	mov.b32 	%r80, 10;
	st.global.u32 	[%rd32], %r80;
	cvta.to.global.u64 	%rd33, %rd8;
	mul.wide.s32 	%rd34, %r29, 4;
	add.s64 	%rd35, %rd33, %rd34;
	atom.global.add.u32 	%r81, [%rd35], 1;
	bra.uni 	$L__BB0_32;
$L__BB0_31:
	add.s64 	%rd30, %rd1, %rd27;
	mov.b32 	%r79, 0;
	st.global.u32 	[%rd30], %r79;
$L__BB0_32:
	ret;

}


// ===== COMPILED SASS (sm_100) =====

	.target	sm_100

	.elftype	@"ET_EXEC"


//--------------------- .note.nv.tkinfo           --------------------------
	.section	.note.nv.tkinfo,"",@"SHT_NOTE"
	.sectionflags	@"SHF_NOTE_NV_TKINFO"
	.tkinfo
        /*0018*/ 	.word	0x00000002
        /*0030*/ 	.string	""
        /*0030*/ 	.string	"ptxas"
        /*0030*/ 	.string	"Cuda compilation tools, release 13.0, V13.0.88"
        /*0030*/ 	.string	"Build cuda_13.0.r13.0/compiler.36424714_0"
        /*0030*/ 	.string	"-arch sm_100 -m 64 "



//--------------------- .note.nv.cuinfo           --------------------------
	.section	.note.nv.cuinfo,"",@"SHT_NOTE"
	.sectionflags	@"SHF_NOTE_NV_CUINFO"
        /*0018*/ 	.short	0x0002
        /*001a*/ 	.short	0x0064
        /*001c*/ 	.short	0x0082
	.zero		2


//--------------------- .nv.info                  --------------------------
	.section	.nv.info,"",@"SHT_CUDA_INFO"
	.align	4


	//----- nvinfo : EIATTR_REGCOUNT
	.align		4
        /*0000*/ 	.byte	0x04, 0x2f
        /*0002*/ 	.short	(.L_1 - .L_0)
	.align		4
.L_0:
        /*0004*/ 	.word	index@(_Z7GPUiterPKiS0_PiiiS1_)
        /*0008*/ 	.word	0x00000019


	//----- nvinfo : EIATTR_FRAME_SIZE
	.align		4
.L_1:
        /*000c*/ 	.byte	0x04, 0x11
        /*000e*/ 	.short	(.L_3 - .L_2)
	.align		4
.L_2:
        /*0010*/ 	.word	index@(_Z7GPUiterPKiS0_PiiiS1_)
        /*0014*/ 	.word	0x00000000


	//----- nvinfo : EIATTR_MIN_STACK_SIZE
	.align		4
.L_3:
        /*0018*/ 	.byte	0x04, 0x12
        /*001a*/ 	.short	(.L_5 - .L_4)
	.align		4
.L_4:
        /*001c*/ 	.word	index@(_Z7GPUiterPKiS0_PiiiS1_)
        /*0020*/ 	.word	0x00000000
.L_5:


//--------------------- .nv.compat                --------------------------
	.section	.nv.compat,"",@"SHT_CUDA_COMPAT_INFO"
	.align	4
        /*0000*/ 	.byte	0x02, 0x09, 0x00, 0x00, 0x02, 0x02, 0x01, 0x00, 0x02, 0x05, 0x05, 0x00, 0x03, 0x07, 0x01, 0x01
        /*0010*/ 	.byte	0x02, 0x03, 0x00, 0x00, 0x02, 0x06, 0x01, 0x00, 0x04, 0x0b, 0x08, 0x00, 0x09, 0x00, 0x00, 0x00
        /*0020*/ 	.byte	0x00, 0x00, 0x00, 0x00


//--------------------- .nv.info._Z7GPUiterPKiS0_PiiiS1_ --------------------------
	.section	.nv.info._Z7GPUiterPKiS0_PiiiS1_,"",@"SHT_CUDA_INFO"
	.sectionflags	@""
	.align	4


	//----- nvinfo : EIATTR_CUDA_API_VERSION
	.align		4
        /*0000*/ 	.byte	0x04, 0x37
        /*0002*/ 	.short	(.L_7 - .L_6)
.L_6:
        /*0004*/ 	.word	0x00000082


	//----- nvinfo : EIATTR_KPARAM_INFO
	.align		4
.L_7:
        /*0008*/ 	.byte	0x04, 0x17
        /*000a*/ 	.short	(.L_9 - .L_8)
.L_8:
        /*000c*/ 	.word	0x00000000
        /*0010*/ 	.short	0x0005
        /*0012*/ 	.short	0x0020
        /*0014*/ 	.byte	0x00, 0xf5, 0x21, 0x00


	//----- nvinfo : EIATTR_KPARAM_INFO
	.align		4
.L_9:
        /*0018*/ 	.byte	0x04, 0x17
        /*001a*/ 	.short	(.L_11 - .L_10)
.L_10:
        /*001c*/ 	.word	0x00000000
        /*0020*/ 	.short	0x0004
        /*0022*/ 	.short	0x001c
        /*0024*/ 	.byte	0x00, 0xf0, 0x11, 0x00


	//----- nvinfo : EIATTR_KPARAM_INFO
	.align		4
.L_11:
        /*0028*/ 	.byte	0x04, 0x17
        /*002a*/ 	.short	(.L_13 - .L_12)
.L_12:
        /*002c*/ 	.word	0x00000000
        /*0030*/ 	.short	0x0003
        /*0032*/ 	.short	0x0018
        /*0034*/ 	.byte	0x00, 0xf0, 0x11, 0x00


	//----- nvinfo : EIATTR_KPARAM_INFO
	.align		4
.L_13:
        /*0038*/ 	.byte	0x04, 0x17
        /*003a*/ 	.short	(.L_15 - .L_14)
.L_14:
        /*003c*/ 	.word	0x00000000
        /*0040*/ 	.short	0x0002
        /*0042*/ 	.short	0x0010
        /*0044*/ 	.byte	0x00, 0xf5, 0x21, 0x00


	//----- nvinfo : EIATTR_KPARAM_INFO
	.align		4
.L_15:
        /*0048*/ 	.byte	0x04, 0x17
        /*004a*/ 	.short	(.L_17 - .L_16)
.L_16:
        /*004c*/ 	.word	0x00000000
        /*0050*/ 	.short	0x0001
        /*0052*/ 	.short	0x0008
        /*0054*/ 	.byte	0x00, 0xf5, 0x21, 0x00


	//----- nvinfo : EIATTR_KPARAM_INFO
	.align		4
.L_17:
        /*0058*/ 	.byte	0x04, 0x17
        /*005a*/ 	.short	(.L_19 - .L_18)
.L_18:
        /*005c*/ 	.word	0x00000000
        /*0060*/ 	.short	0x0000
        /*0062*/ 	.short	0x0000
        /*0064*/ 	.byte	0x00, 0xf5, 0x21, 0x00


	//----- nvinfo : EIATTR_SPARSE_MMA_MASK
	.align		4
.L_19:
        /*0068*/ 	.byte	0x03, 0x50
        /*006a*/ 	.short	0x0000


	//----- nvinfo : EIATTR_MAXREG_COUNT
	.align		4
        /*006c*/ 	.byte	0x03, 0x1b
        /*006e*/ 	.short	0x00ff


	//----- nvinfo : EIATTR_NUM_BARRIERS
	.align		4
        /*0070*/ 	.byte	0x02, 0x4c
        /*0072*/ 	.byte	0x01
	.zero		1


	//----- nvinfo : EIATTR_MERCURY_ISA_VERSION
	.align		4
        /*0074*/ 	.byte	0x03, 0x5f
        /*0076*/ 	.short	0x0101


	//----- nvinfo : EIATTR_INT_WARP_WIDE_INSTR_OFFSETS
	.align		4
        /*0078*/ 	.byte	0x04, 0x31
        /*007a*/ 	.short	(.L_21 - .L_20)


	//   ....[0]....
.L_20:
        /*007c*/ 	.word	0x000009d0


	//----- nvinfo : EIATTR_VRC_CTA_INIT_COUNT
	.align		4
.L_21:
        /*0080*/ 	.byte	0x02, 0x4a
	.zero		1
	.zero		1


	//----- nvinfo : EIATTR_EXIT_INSTR_OFFSETS
	.align		4
        /*0084*/ 	.byte	0x04, 0x1c
        /*0086*/ 	.short	(.L_23 - .L_22)


	//   ....[0]....
.L_22:
        /*0088*/ 	.word	0x00000660


	//   ....[1]....
        /*008c*/ 	.word	0x000006f0


	//   ....[2]....
        /*0090*/ 	.word	0x00000750


	//   ....[3]....
        /*0094*/ 	.word	0x00000a80


	//   ....[4]....
        /*0098*/ 	.word	0x00000ac0


	//----- nvinfo : EIATTR_CRS_STACK_SIZE
	.align		4
.L_23:
        /*009c*/ 	.byte	0x04, 0x1e
        /*009e*/ 	.short	(.L_25 - .L_24)
.L_24:
        /*00a0*/ 	.word	0x00000000


	//----- nvinfo : EIATTR_CBANK_PARAM_SIZE
	.align		4
.L_25:
        /*00a4*/ 	.byte	0x03, 0x19
        /*00a6*/ 	.short	0x0028


	//----- nvinfo : EIATTR_PARAM_CBANK
	.align		4
        /*00a8*/ 	.byte	0x04, 0x0a
        /*00aa*/ 	.short	(.L_27 - .L_26)
	.align		4
.L_26:
        /*00ac*/ 	.word	index@(.nv.constant0._Z7GPUiterPKiS0_PiiiS1_)
        /*00b0*/ 	.short	0x0380
        /*00b2*/ 	.short	0x0028


	//----- nvinfo : EIATTR_SW_WAR
	.align		4
.L_27:
        /*00b4*/ 	.byte	0x04, 0x36
        /*00b6*/ 	.short	(.L_29 - .L_28)
.L_28:
        /*00b8*/ 	.word	0x00000008
.L_29:


//--------------------- .nv.callgraph             --------------------------
	.section	.nv.callgraph,"",@"SHT_CUDA_CALLGRAPH"
	.align	4
	.sectionentsize	8
	.align		4
        /*0000*/ 	.word	0x00000000
	.align		4
        /*0004*/ 	.word	0xffffffff
	.align		4
        /*0008*/ 	.word	0x00000000
	.align		4
        /*000c*/ 	.word	0xfffffffe
	.align		4
        /*0010*/ 	.word	0x00000000
	.align		4
        /*0014*/ 	.word	0xfffffffd
	.align		4
        /*0018*/ 	.word	0x00000000
	.align		4
        /*001c*/ 	.word	0xfffffffc


//--------------------- .text._Z7GPUiterPKiS0_PiiiS1_ --------------------------
	.section	.text._Z7GPUiterPKiS0_PiiiS1_,"ax",@progbits
	.align	128
        .global         _Z7GPUiterPKiS0_PiiiS1_
        .type           _Z7GPUiterPKiS0_PiiiS1_,@function
        .size           _Z7GPUiterPKiS0_PiiiS1_,(.L_x_9 - _Z7GPUiterPKiS0_PiiiS1_)
        .other          _Z7GPUiterPKiS0_PiiiS1_,@"STO_CUDA_ENTRY STV_DEFAULT"
_Z7GPUiterPKiS0_PiiiS1_:
.text._Z7GPUiterPKiS0_PiiiS1_:
[----:B------:R-:W-:Y:S01]  /*0000*/  LDC R1, c[0x0][0x37c] ;  /* 0x0000df00ff017b82 */ /* 0x000fe20000000800 */
[----:B------:R-:W0:Y:S07]  /*0010*/  S2R R10, SR_TID.X ;  /* 0x00000000000a7919 */ /* 0x000e2e0000002100 */
[----:B------:R-:W1:Y:S01]  /*0020*/  S2UR UR8, SR_CTAID.X ;  /* 0x00000000000879c3 */ /* 0x000e620000002500 */
[----:B------:R-:W-:Y:S01]  /*0030*/  UMOV UR4, 0x400 ;  /* 0x0000040000047882 */ /* 0x000fe20000000000 */
[----:B------:R-:W2:Y:S01]  /*0040*/  LDCU.64 UR6, c[0x0][0x358] ;  /* 0x00006b00ff0677ac */ /* 0x000ea20008000a00 */
[----:B------:R-:W-:Y:S05]  /*0050*/  BSSY.RECONVERGENT B0, `(.L_x_0) ;  /* 0x000005f000007945 */ /* 0x000fea0003800200 */
[----:B------:R-:W0:Y:S08]  /*0060*/  LDC R18, c[0x0][0x360] ;  /* 0x0000d800ff127b82 */ /* 0x000e300000000800 */
[----:B------:R-:W3:Y:S08]  /*0070*/  S2UR UR9, SR_CTAID.Y ;  /* 0x00000000000979c3 */ /* 0x000ef00000002600 */
[----:B------:R-:W4:Y:S01]  /*0080*/  LDC R15, c[0x0][0x398] ;  /* 0x0000e600ff0f7b82 */ /* 0x000f220000000800 */
[----:B-1----:R-:W-:-:S07]  /*0090*/  UIADD3 UR10, UPT, UPT, -UR8, URZ, URZ ;  /* 0x000000ff080a7290 */ /* 0x002fce000fffe1ff */
[----:B------:R-:W1:Y:S01]  /*00a0*/  S2UR UR5, SR_CgaCtaId ;  /* 0x00000000000579c3 */ /* 0x000e620000008800 */
[----:B0-----:R-:W-:-:S05]  /*00b0*/  IMAD R12, R18, UR8, R10 ;  /* 0x00000008120c7c24 */ /* 0x001fca000f8e020a */
[----:B---3--:R-:W-:-:S04]  /*00c0*/  VIMNMX R0, PT, PT, R12, UR9, !PT ;  /* 0x000000090c007c48 */ /* 0x008fc8000ffe0100 */
[CC--:B----4-:R-:W-:Y:S01]  /*00d0*/  ISETP.GE.AND P1, PT, R0.reuse, R15.reuse, PT ;  /* 0x0000000f0000720c */ /* 0x0d0fe20003f26270 */
[----:B------:R-:W-:Y:S01]  /*00e0*/  IMAD R14, R15, UR9, RZ ;  /* 0x000000090f0e7c24 */ /* 0x000fe2000f8e02ff */
[----:B------:R-:W-:Y:S01]  /*00f0*/  ISETP.GE.AND P0, PT, R0, R15, PT ;  /* 0x0000000f0000720c */ /* 0x000fe20003f06270 */
[----:B------:R-:W-:Y:S02]  /*0100*/  IMAD R18, R18, UR10, R15 ;  /* 0x0000000a12127c24 */ /* 0x000fe4000f8e020f */
[----:B------:R-:W-:Y:S01]  /*0110*/  IMAD.IADD R13, R12, 0x1, R14 ;  /* 0x000000010c0d7824 */ /* 0x000fe200078e020e */
[----:B-1----:R-:W-:-:S06]  /*0120*/  ULEA UR4, UR5, UR4, 0x18 ;  /* 0x0000000405047291 */ /* 0x002fcc000f8ec0ff */
[----:B------:R-:W-:Y:S01]  /*0130*/  LEA R0, R10, UR4, 0x2 ;  /* 0x000000040a007c11 */ /* 0x000fe2000f8e10ff */
[----:B--2---:R-:W-:Y:S06]  /*0140*/  @P1 BRA `(.L_x_1) ;  /* 0x00000004003c1947 */ /* 0x004fec0003800000 */
[----:B------:R-:W0:Y:S01]  /*0150*/  LDC.64 R4, c[0x0][0x388] ;  /* 0x0000e200ff047b82 */ /* 0x000e220000000a00 */
[C-C-:B------:R-:W-:Y:S01]  /*0160*/  IMAD.IADD R7, R14.reuse, 0x1, R15.reuse ;  /* 0x000000010e077824 */ /* 0x140fe200078e020f */
[----:B------:R-:W-:Y:S01]  /*0170*/  SHF.R.S32.HI R16, RZ, 0x1f, R12 ;  /* 0x0000001fff107819 */ /* 0x000fe2000001140c */
[----:B------:R-:W-:Y:S01]  /*0180*/  IMAD.IADD R17, R14, 0x1, -R15 ;  /* 0x000000010e117824 */ /* 0x000fe200078e0a0f */
[----:B------:R-:W-:Y:S01]  /*0190*/  VIMNMX.U32 R19, PT, PT, R18, 0x80, PT ;  /* 0x0000008012137848 */ /* 0x000fe20003fe0000 */
[----:B------:R-:W-:Y:S01]  /*01a0*/  BSSY.RECONVERGENT B1, `(.L_x_2) ;  /* 0x000001b000017945 */ /* 0x000fe20003800200 */
[C---:B------:R-:W-:Y:S02]  /*01b0*/  IADD3 R11, P2, PT, R12.reuse, R7, RZ ;  /* 0x000000070c0b7210 */ /* 0x040fe40007f5e0ff */
[----:B------:R-:W1:Y:S01]  /*01c0*/  LDC.64 R2, c[0x0][0x388] ;  /* 0x0000e200ff027b82 */ /* 0x000e620000000a00 */
[----:B------:R-:W-:Y:S01]  /*01d0*/  IADD3 R21, P1, PT, R12, R17, RZ ;  /* 0x000000110c157210 */ /* 0x000fe20007f3e0ff */
[----:B------:R-:W-:Y:S01]  /*01e0*/  VIADD R9, R19, 0xffffffff ;  /* 0xffffffff13097836 */ /* 0x000fe20000000000 */
[----:B------:R-:W-:-:S02]  /*01f0*/  LEA.HI.X.SX32 R20, R7, R16, 0x1, P2 ;  /* 0x0000001007147211 */ /* 0x000fc400010f0eff */
[C---:B------:R-:W-:Y:S02]  /*0200*/  ISETP.NE.AND P2, PT, R10.reuse, RZ, PT ;  /* 0x000000ff0a00720c */ /* 0x040fe40003f45270 */
[----:B------:R-:W-:Y:S02]  /*0210*/  LEA.HI.X.SX32 R22, R17, R16, 0x1, P1 ;  /* 0x0000001011167211 */ /* 0x000fe400008f0eff */
[----:B------:R-:W-:Y:S02]  /*0220*/  ISETP.NE.AND P1, PT, R10, R9, PT ;  /* 0x000000090a00720c */ /* 0x000fe40003f25270 */
[-C--:B0-----:R-:W-:Y:S02]  /*0230*/  LEA R8, P4, R11, R4.reuse, 0x2 ;  /* 0x000000040b087211 */ /* 0x081fe400078810ff */
[----:B------:R-:W-:Y:S02]  /*0240*/  LEA R6, P3, R21, R4, 0x2 ;  /* 0x0000000415067211 */ /* 0x000fe400078610ff */
[----:B------:R-:W-:-:S02]  /*0250*/  LEA.HI.X R9, R11, R5, R20, 0x2, P4 ;  /* 0x000000050b097211 */ /* 0x000fc400020f1414 */
[----:B------:R-:W-:Y:S01]  /*0260*/  LEA.HI.X R7, R21, R5, R22, 0x2, P3 ;  /* 0x0000000515077211 */ /* 0x000fe200018f1416 */
[----:B-1----:R-:W-:Y:S01]  /*0270*/  IMAD.WIDE R10, R13, 0x4, R2 ;  /* 0x000000040d0a7825 */ /* 0x002fe200078e0202 */
[----:B------:R-:W-:Y:S07]  /*0280*/  @P2 BRA `(.L_x_3) ;  /* 0x0000000000302947 */ /* 0x000fee0003800000 */
[----:B------:R-:W-:Y:S01]  /*0290*/  VIADD R20, R15, 0xffffffff ;  /* 0xffffffff0f147836 */ /* 0x000fe20000000000 */
[----:B------:R-:W-:Y:S01]  /*02a0*/  ISETP.NE.AND P4, PT, R12, RZ, PT ;  /* 0x000000ff0c00720c */ /* 0x000fe20003f85270 */
[----:B------:R-:W-:-:S03]  /*02b0*/  IMAD.MOV.U32 R22, RZ, RZ, RZ ;  /* 0x000000ffff167224 */ /* 0x000fc600078e00ff */
[----:B------:R-:W-:Y:S02]  /*02c0*/  ISETP.EQ.OR P2, PT, RZ, UR9, !P4 ;  /* 0x00000009ff007c0c */ /* 0x000fe4000e742670 */
[----:B------:R-:W-:Y:S02]  /*02d0*/  ISETP.LE.U32.OR P3, PT, R20, UR9, !P4 ;  /* 0x0000000914007c0c */ /* 0x000fe4000e763470 */
[----:B------:R-:W-:-:S05]  /*02e0*/  CS2R R20, SRZ ;  /* 0x0000000000147805 */ /* 0x000fca000001ff00 */
[----:B------:R-:W2:Y:S04]  /*02f0*/  @P4 LDG.E R22, desc[UR6][R10.64+-0x4] ;  /* 0xfffffc060a164981 */ /* 0x000ea8000c1e1900 */
[----:B------:R-:W3:Y:S04]  /*0300*/  @!P2 LDG.E R20, desc[UR6][R6.64+-0x4] ;  /* 0xfffffc060614a981 */ /* 0x000ee8000c1e1900 */
[----:B------:R-:W4:Y:S04]  /*0310*/  @!P3 LDG.E R21, desc[UR6][R8.64+-0x4] ;  /* 0xfffffc060815b981 */ /* 0x000f28000c1e1900 */
[----:B--2---:R0:W-:Y:S04]  /*0320*/  STS [UR4+0x20c], R22 ;  /* 0x00020c16ff007988 */ /* 0x0041e80008000804 */
[----:B---3--:R0:W-:Y:S04]  /*0330*/  STS [UR4], R20 ;  /* 0x00000014ff007988 */ /* 0x0081e80008000804 */
[----:B----4-:R0:W-:Y:S02]  /*0340*/  STS [UR4+0x418], R21 ;  /* 0x00041815ff007988 */ /* 0x0101e40008000804 */
.L_x_3:
[----:B------:R-:W-:Y:S05]  /*0350*/  BSYNC.RECONVERGENT B1 ;  /* 0x0000000000017941 */ /* 0x000fea0003800200 */
.L_x_2:
[----:B------:R-:W-:Y:S04]  /*0360*/  BSSY.RECONVERGENT B1, `(.L_x_4) ;  /* 0x000001f000017945 */ /* 0x000fe80003800200 */
[----:B------:R-:W-:Y:S05]  /*0370*/  @P1 BRA `(.L_x_5) ;  /* 0x0000000000741947 */ /* 0x000fea0003800000 */
[----:B------:R-:W-:-:S13]  /*0380*/  ISETP.GE.U32.AND P1, PT, R18, 0x80, PT ;  /* 0x000000801200780c */ /* 0x000fda0003f26070 */
[----:B------:R-:W-:Y:S05]  /*0390*/  @!P1 BRA `(.L_x_6) ;  /* 0x00000000005c9947 */ /* 0x000fea0003800000 */
[----:B------:R-:W-:-:S05]  /*03a0*/  I2FP.F32.U32 R18, R15 ;  /* 0x0000000f00127245 */ /* 0x000fca0000201000 */
[----:B------:R-:W-:Y:S01]  /*03b0*/  FMUL R19, R18, 0.0078125 ;  /* 0x3c00000012137820 */ /* 0x000fe20000400000 */
[----:B------:R-:W-:-:S05]  /*03c0*/  I2FP.F32.U32 R18, UR8 ;  /* 0x0000000800127c45 */ /* 0x000fca0008201000 */
[----:B------:R-:W0:Y:S02]  /*03d0*/  FRND.CEIL R19, R19 ;  /* 0x0000001300137307 */ /* 0x000e240000209000 */
[----:B0-----:R-:W-:-:S05]  /*03e0*/  FADD R21, R19, -1 ;  /* 0xbf80000013157421 */ /* 0x001fca0000000000 */
[----:B------:R-:W-:Y:S01]  /*03f0*/  FSETP.GT.AND P1, PT, R21, R18, PT ;  /* 0x000000121500720b */ /* 0x000fe20003f24000 */
[----:B------:R-:W-:-:S03]  /*0400*/  VIADD R18, R15, 0xffffffff ;  /* 0xffffffff0f127836 */ /* 0x000fc60000000000 */
[----:B------:R-:W-:Y:S02]  /*0410*/  ISETP.EQ.OR P3, PT, RZ, UR9, !P1 ;  /* 0x00000009ff007c0c */ /* 0x000fe4000cf62670 */
[----:B------:R-:W-:Y:S01]  /*0420*/  ISETP.LE.U32.OR P2, PT, R18, UR9, !P1 ;  /* 0x0000000912007c0c */ /* 0x000fe2000cf43470 */
[----:B------:R-:W-:-:S06]  /*0430*/  IMAD.MOV.U32 R18, RZ, RZ, RZ ;  /* 0x000000ffff127224 */ /* 0x000fcc00078e00ff */
[----:B------:R-:W-:-:S04]  /*0440*/  @P1 IADD3 R20, P4, PT, R12, R14, RZ ;  /* 0x0000000e0c141210 */ /* 0x000fc80007f9e0ff */
[----:B------:R-:W-:Y:S01]  /*0450*/  @P1 LEA.HI.X.SX32 R16, R14, R16, 0x1, P4 ;  /* 0x000000100e101211 */ /* 0x000fe200020f0eff */
[----:B------:R-:W-:Y:S01]  /*0460*/  IMAD.MOV.U32 R14, RZ, RZ, RZ ;  /* 0x000000ffff0e7224 */ /* 0x000fe200078e00ff */
[C---:B------:R-:W-:Y:S01]  /*0470*/  @P1 LEA R4, P4, R20.reuse, R4, 0x2 ;  /* 0x0000000414041211 */ /* 0x040fe200078810ff */
[----:B------:R-:W2:Y:S03]  /*0480*/  @!P2 LDG.E R18, desc[UR6][R8.64+0x4] ;  /* 0x000004060812a981 */ /* 0x000ea6000c1e1900 */
[----:B------:R-:W-:Y:S01]  /*0490*/  @P1 LEA.HI.X R5, R20, R5, R16, 0x2, P4 ;  /* 0x0000000514051211 */ /* 0x000fe200020f1410 */
[----:B------:R-:W-:Y:S01]  /*04a0*/  IMAD.MOV.U32 R16, RZ, RZ, RZ ;  /* 0x000000ffff107224 */ /* 0x000fe200078e00ff */
[----:B------:R-:W3:Y:S05]  /*04b0*/  @!P3 LDG.E R14, desc[UR6][R6.64+0x4] ;  /* 0x00000406060eb981 */ /* 0x000eea000c1e1900 */
[----:B------:R-:W4:Y:S04]  /*04c0*/  @P1 LDG.E R16, desc[UR6][R4.64+0x4] ;  /* 0x0000040604101981 */ /* 0x000f28000c1e1900 */
[----:B--2---:R1:W-:Y:S04]  /*04d0*/  STS [UR4+0x61c], R18 ;  /* 0x00061c12ff007988 */ /* 0x0043e80008000804 */
[----:B---3--:R1:W-:Y:S04]  /*04e0*/  STS [UR4+0x204], R14 ;  /* 0x0002040eff007988 */ /* 0x0083e80008000804 */
[----:B----4-:R1:W-:Y:S01]  /*04f0*/  STS [UR4+0x410], R16 ;  /* 0x00041010ff007988 */ /* 0x0103e20008000804 */
[----:B------:R-:W-:Y:S05]  /*0500*/  BRA `(.L_x_5) ;  /* 0x0000000000107947 */ /* 0x000fea0003800000 */
.L_x_6:
[----:B------:R-:W-:-:S05]  /*0510*/  LEA R19, R19, UR4, 0x2 ;  /* 0x0000000413137c11 */ /* 0x000fca000f8e10ff */
[----:B------:R2:W-:Y:S04]  /*0520*/  STS [R19+0x4], RZ ;  /* 0x000004ff13007388 */ /* 0x0005e80000000800 */
[----:B------:R2:W-:Y:S04]  /*0530*/  STS [R19+0x210], RZ ;  /* 0x000210ff13007388 */ /* 0x0005e80000000800 */
[----:B------:R2:W-:Y:S02]  /*0540*/  STS [R19+0x41c], RZ ;  /* 0x00041cff13007388 */ /* 0x0005e40000000800 */
.L_x_5:
[----:B------:R-:W-:Y:S05]  /*0550*/  BSYNC.RECONVERGENT B1 ;  /* 0x0000000000017941 */ /* 0x000fea0003800200 */
.L_x_4:
[----:B------:R-:W-:Y:S01]  /*0560*/  VIADD R4, R15, 0xffffffff ;  /* 0xffffffff0f047836 */ /* 0x000fe20000000000 */
[----:B------:R-:W-:Y:S01]  /*0570*/  ISETP.NE.AND P1, PT, RZ, UR9, PT ;  /* 0x00000009ff007c0c */ /* 0x000fe2000bf25270 */
[----:B------:R-:W-:Y:S02]  /*0580*/  IMAD.MOV.U32 R7, RZ, RZ, RZ ;  /* 0x000000ffff077224 */ /* 0x000fe400078e00ff */
[----:B------:R-:W-:Y:S01]  /*0590*/  IMAD.MOV.U32 R9, RZ, RZ, RZ ;  /* 0x000000ffff097224 */ /* 0x000fe200078e00ff */
[----:B------:R-:W-:-:S09]  /*05a0*/  ISETP.LE.U32.AND P2, PT, R4, UR9, PT ;  /* 0x0000000904007c0c */ /* 0x000fd2000bf43070 */
[----:B------:R-:W-:-:S04]  /*05b0*/  @P1 IMAD.IADD R17, R12, 0x1, R17 ;  /* 0x000000010c111824 */ /* 0x000fc800078e0211 */
[----:B------:R-:W-:-:S04]  /*05c0*/  @P1 IMAD.WIDE R2, R17, 0x4, R2 ;  /* 0x0000000411021825 */ /* 0x000fc800078e0202 */
[----:B------:R-:W-:Y:S01]  /*05d0*/  @!P2 IMAD.WIDE R4, R15, 0x4, R10 ;  /* 0x000000040f04a825 */ /* 0x000fe200078e020a */
[----:B------:R-:W3:Y:S04]  /*05e0*/  @P1 LDG.E R7, desc[UR6][R2.64] ;  /* 0x0000000602071981 */ /* 0x000ee8000c1e1900 */
[----:B------:R-:W4:Y:S04]  /*05f0*/  LDG.E R11, desc[UR6][R10.64] ;  /* 0x000000060a0b7981 */ /* 0x000f28000c1e1900 */
[----:B------:R-:W5:Y:S04]  /*0600*/  @!P2 LDG.E R9, desc[UR6][R4.64] ;  /* 0x000000060409a981 */ /* 0x000f68000c1e1900 */
[----:B---3--:R3:W-:Y:S04]  /*0610*/  STS [R0+0x4], R7 ;  /* 0x0000040700007388 */ /* 0x0087e80000000800 */
[----:B----4-:R3:W-:Y:S04]  /*0620*/  STS [R0+0x210], R11 ;  /* 0x0002100b00007388 */ /* 0x0107e80000000800 */
[----:B-----5:R3:W-:Y:S02]  /*0630*/  STS [R0+0x41c], R9 ;  /* 0x00041c0900007388 */ /* 0x0207e40000000800 */
.L_x_1:
[----:B------:R-:W-:Y:S05]  /*0640*/  BSYNC.RECONVERGENT B0 ;  /* 0x0000000000007941 */ /* 0x000fea0003800200 */
.L_x_0:
[----:B------:R-:W-:Y:S06]  /*0650*/  BAR.SYNC.DEFER_BLOCKING 0x0 ;  /* 0x0000000000007b1d */ /* 0x000fec0000010000 */
[----:B------:R-:W-:Y:S05]  /*0660*/  @P0 EXIT ;  /* 0x000000000000094d */ /* 0x000fea0003800000 */
[----:B------:R-:W4:Y:S02]  /*0670*/  LDS R4, [R0+0x210] ;  /* 0x0002100000047984 */ /* 0x000f240000000800 */
[----:B----4-:R-:W-:-:S13]  /*0680*/  ISETP.GE.AND P0, PT, R4, 0x1, PT ;  /* 0x000000010400780c */ /* 0x010fda0003f06270 */
[----:B------:R-:W4:Y:S01]  /*0690*/  @P0 LDC.64 R2, c[0x0][0x3a0] ;  /* 0x0000e800ff020b82 */ /* 0x000f220000000a00 */
[C---:B------:R-:W-:Y:S01]  /*06a0*/  @P0 VIADD R5, R4.reuse, 0xffffffff ;  /* 0xffffffff04050836 */ /* 0x040fe20000000000 */
[----:B------:R-:W-:-:S04]  /*06b0*/  @P0 ISETP.NE.AND P1, PT, R4, 0x1, PT ;  /* 0x000000010400080c */ /* 0x000fc80003f25270 */
[----:B------:R-:W-:Y:S01]  /*06c0*/  @P0 SEL R5, R5, 0xffffffe2, P1 ;  /* 0xffffffe205050807 */ /* 0x000fe20000800000 */
[----:B----4-:R-:W-:-:S05]  /*06d0*/  @P0 IMAD.WIDE R2, R13, 0x4, R2 ;  /* 0x000000040d020825 */ /* 0x010fca00078e0202 */
[----:B------:R4:W-:Y:S01]  /*06e0*/  @P0 STG.E desc[UR6][R2.64], R5 ;  /* 0x0000000502000986 */ /* 0x0009e2000c101906 */
[----:B------:R-:W-:Y:S05]  /*06f0*/  @P0 EXIT ;  /* 0x000000000000094d */ /* 0x000fea0003800000 */
[----:B------:R-:W-:-:S13]  /*0700*/  ISETP.GT.AND P0, PT, R4, -0x1, PT ;  /* 0xffffffff0400780c */ /* 0x000fda0003f04270 */
[----:B----4-:R-:W4:Y:S01]  /*0710*/  @!P0 LDC.64 R2, c[0x0][0x3a0] ;  /* 0x0000e800ff028b82 */ /* 0x010f220000000a00 */
[----:B------:R-:W-:Y:S02]  /*0720*/  @!P0 VIADD R5, R4, 0x1 ;  /* 0x0000000104058836 */ /* 0x000fe40000000000 */
[----:B----4-:R-:W-:-:S05]  /*0730*/  @!P0 IMAD.WIDE R2, R13, 0x4, R2 ;  /* 0x000000040d028825 */ /* 0x010fca00078e0202 */
[----:B------:R4:W-:Y:S01]  /*0740*/  @!P0 STG.E desc[UR6][R2.64], R5 ;  /* 0x0000000502008986 */ /* 0x0009e2000c101906 */
[----:B------:R-:W-:Y:S05]  /*0750*/  @!P0 EXIT ;  /* 0x000000000000894d */ /* 0x000fea0003800000 */
[----:B----4-:R-:W4:Y:S01]  /*0760*/  LDC.64 R2, c[0x0][0x380] ;  /* 0x0000e000ff027b82 */ /* 0x010f220000000a00 */
[----:B------:R-:W5:Y:S04]  /*0770*/  LDS R5, [R0+0x4] ;  /* 0x0000040000057984 */ /* 0x000f680000000800 */
[----:B------:R-:W0:Y:S04]  /*0780*/  LDS R4, [R0] ;  /* 0x0000000000047984 */ /* 0x000e280000000800 */
[----:B------:R-:W1:Y:S04]  /*0790*/  LDS R6, [R0+0x8] ;  /* 0x0000080000067984 */ /* 0x000e680000000800 */
[----:B---3--:R-:W3:Y:S04]  /*07a0*/  LDS R7, [R0+0x20c] ;  /* 0x00020c0000077984 */ /* 0x008ee80000000800 */
[----:B------:R-:W2:Y:S04]  /*07b0*/  LDS R8, [R0+0x214] ;  /* 0x0002140000087984 */ /* 0x000ea80000000800 */
[----:B------:R-:W2:Y:S01]  /*07c0*/  LDS R9, [R0+0x418] ;  /* 0x0004180000097984 */ /* 0x000ea20000000800 */
[----:B----4-:R-:W-:-:S05]  /*07d0*/  IMAD.WIDE R2, R13, 0x4, R2 ;  /* 0x000000040d027825 */ /* 0x010fca00078e0202 */
[----:B------:R4:W2:Y:S01]  /*07e0*/  LDG.E R11, desc[UR6][R2.64] ;  /* 0x00000006020b7981 */ /* 0x0008a2000c1e1900 */
[----:B-----5:R-:W-:-:S03]  /*07f0*/  ISETP.GT.AND P1, PT, R5, RZ, PT ;  /* 0x000000ff0500720c */ /* 0x020fc60003f24270 */
[----:B------:R-:W5:Y:S01]  /*0800*/  LDS R5, [R0+0x41c] ;  /* 0x00041c0000057984 */ /* 0x000f620000000800 */
[----:B0-----:R-:W-:Y:S01]  /*0810*/  ISETP.GT.AND P0, PT, R4, RZ, PT ;  /* 0x000000ff0400720c */ /* 0x001fe20003f04270 */
[----:B------:R-:W-:Y:S01]  /*0820*/  IMAD.MOV.U32 R4, RZ, RZ, 0x2 ;  /* 0x00000002ff047424 */ /* 0x000fe200078e00ff */
[----:B-1----:R-:W-:Y:S02]  /*0830*/  ISETP.GT.AND P2, PT, R6, RZ, PT ;  /* 0x000000ff0600720c */ /* 0x002fe40003f44270 */
[----:B------:R0:W1:Y:S01]  /*0840*/  LDS R6, [R0+0x420] ;  /* 0x0004200000067984 */ /* 0x0000620000000800 */
[----:B----4-:R-:W-:-:S08]  /*0850*/  SEL R2, RZ, 0x1, !P0 ;  /* 0x00000001ff027807 */ /* 0x010fd00004000000 */
[----:B------:R-:W-:Y:S01]  /*0860*/  @!P0 IMAD.MOV R4, RZ, RZ, 0x1 ;  /* 0x00000001ff048424 */ /* 0x000fe200078e02ff */
[----:B---3--:R-:W-:Y:S01]  /*0870*/  ISETP.GT.AND P0, PT, R7, RZ, PT ;  /* 0x000000ff0700720c */ /* 0x008fe20003f04270 */
[----:B------:R-:W-:Y:S01]  /*0880*/  @!P1 IMAD.MOV R4, RZ, RZ, R2 ;  /* 0x000000ffff049224 */ /* 0x000fe200078e0202 */
[----:B--2---:R-:W-:-:S03]  /*0890*/  ISETP.GT.AND P1, PT, R8, RZ, PT ;  /* 0x000000ff0800720c */ /* 0x004fc60003f24270 */
[----:B------:R-:W-:Y:S02]  /*08a0*/  VIADD R2, R4, 0x1 ;  /* 0x0000000104027836 */ /* 0x000fe40000000000 */
[----:B------:R-:W-:-:S04]  /*08b0*/  @!P2 IMAD.MOV R2, RZ, RZ, R4 ;  /* 0x000000ffff02a224 */ /* 0x000fc800078e0204 */
[----:B------:R-:W-:Y:S02]  /*08c0*/  VIADD R3, R2, 0x1 ;  /* 0x0000000102037836 */ /* 0x000fe40000000000 */
[----:B------:R-:W-:Y:S01]  /*08d0*/  @!P0 IMAD.MOV R3, RZ, RZ, R2 ;  /* 0x000000ffff038224 */ /* 0x000fe200078e0202 */
[----:B------:R-:W-:-:S03]  /*08e0*/  ISETP.GT.AND P0, PT, R9, RZ, PT ;  /* 0x000000ff0900720c */ /* 0x000fc60003f04270 */
[----:B0-----:R-:W-:Y:S02]  /*08f0*/  VIADD R0, R3, 0x1 ;  /* 0x0000000103007836 */ /* 0x001fe40000000000 */
[----:B------:R-:W-:-:S04]  /*0900*/  @!P1 IMAD.MOV R0, RZ, RZ, R3 ;  /* 0x000000ffff009224 */ /* 0x000fc800078e0203 */
[----:B------:R-:W-:Y:S01]  /*0910*/  VIADD R2, R0, 0x1 ;  /* 0x0000000100027836 */ /* 0x000fe20000000000 */
[----:B-----5:R-:W-:-:S03]  /*0920*/  ISETP.GT.AND P1, PT, R5, RZ, PT ;  /* 0x000000ff0500720c */ /* 0x020fc60003f24270 */
[----:B------:R-:W-:-:S04]  /*0930*/  @!P0 IMAD.MOV R2, RZ, RZ, R0 ;  /* 0x000000ffff028224 */ /* 0x000fc800078e0200 */
[----:B------:R-:W-:Y:S01]  /*0940*/  VIADD R3, R2, 0x1 ;  /* 0x0000000102037836 */ /* 0x000fe20000000000 */
[----:B-1----:R-:W-:-:S05]  /*0950*/  ISETP.GT.AND P0, PT, R6, RZ, PT ;  /* 0x000000ff0600720c */ /* 0x002fca0003f04270 */
[----:B------:R-:W-:-:S04]  /*0960*/  @!P1 IMAD.MOV R3, RZ, RZ, R2 ;  /* 0x000000ffff039224 */ /* 0x000fc800078e0202 */
[----:B------:R-:W-:-:S04]  /*0970*/  VIADD R0, R3, 0x1 ;  /* 0x0000000103007836 */ /* 0x000fc80000000000 */
[----:B------:R-:W-:-:S05]  /*0980*/  @!P0 IMAD.MOV R0, RZ, RZ, R3 ;  /* 0x000000ffff008224 */ /* 0x000fca00078e0203 */
[----:B------:R-:W-:-:S13]  /*0990*/  ISETP.GT.AND P0, PT, R0, R11, PT ;  /* 0x0000000b0000720c */ /* 0x000fda0003f04270 */
[----:B------:R-:W-:Y:S05]  /*09a0*/  @!P0 BRA `(.L_x_7) ;  /* 0x0000000000388947 */ /* 0x000fea0003800000 */
[----:B------:R-:W0:Y:S01]  /*09b0*/  S2R R0, SR_LANEID ;  /* 0x0000000000007919 */ /* 0x000e220000000000 */
[----:B------:R-:W1:Y:S01]  /*09c0*/  LDC.64 R4, c[0x0][0x3a0] ;  /* 0x0000e800ff047b82 */ /* 0x000e620000000a00 */
[----:B------:R-:W-:Y:S01]  /*09d0*/  VOTEU.ANY UR4, UPT, PT ;  /* 0x0000000000047886 */ /* 0x000fe200038e0100 */
[----:B------:R-:W-:Y:S01]  /*09e0*/  IMAD.MOV.U32 R9, RZ, RZ, 0xa ;  /* 0x0000000aff097424 */ /* 0x000fe200078e00ff */
[----:B------:R-:W-:Y:S02]  /*09f0*/  UFLO.U32 UR5, UR4 ;  /* 0x00000004000572bd */ /* 0x000fe400080e0000 */
[----:B------:R-:W2:Y:S03]  /*0a00*/  POPC R7, UR4 ;  /* 0x0000000400077d09 */ /* 0x000ea60008000000 */
[----:B------:R-:W3:Y:S08]  /*0a10*/  LDC R11, c[0x0][0x39c] ;  /* 0x0000e700ff0b7b82 */ /* 0x000ef00000000800 */
[----:B------:R-:W3:Y:S01]  /*0a20*/  LDC.64 R2, c[0x0][0x390] ;  /* 0x0000e400ff027b82 */ /* 0x000ee20000000a00 */
[----:B-1----:R-:W-:-:S05]  /*0a30*/  IMAD.WIDE R4, R13, 0x4, R4 ;  /* 0x000000040d047825 */ /* 0x002fca00078e0204 */
[----:B------:R-:W-:Y:S01]  /*0a40*/  STG.E desc[UR6][R4.64], R9 ;  /* 0x0000000904007986 */ /* 0x000fe2000c101906 */
[----:B0-----:R-:W-:Y:S01]  /*0a50*/  ISETP.EQ.U32.AND P0, PT, R0, UR5, PT ;  /* 0x0000000500007c0c */ /* 0x001fe2000bf02070 */
[----:B---3--:R-:W-:-:S12]  /*0a60*/  IMAD.WIDE R2, R11, 0x4, R2 ;  /* 0x000000040b027825 */ /* 0x008fd800078e0202 */
[----:B--2---:R-:W-:Y:S01]  /*0a70*/  @P0 REDG.E.ADD.STRONG.GPU desc[UR6][R2.64], R7 ;  /* 0x000000070200098e */ /* 0x004fe2000c12e106 */
[----:B------:R-:W-:Y:S05]  /*0a80*/  EXIT ;  /* 0x000000000000794d */ /* 0x000fea0003800000 */
.L_x_7:
[----:B------:R-:W0:Y:S02]  /*0a90*/  LDC.64 R2, c[0x0][0x3a0] ;  /* 0x0000e800ff027b82 */ /* 0x000e240000000a00 */
[----:B0-----:R-:W-:-:S05]  /*0aa0*/  IMAD.WIDE R2, R13, 0x4, R2 ;  /* 0x000000040d027825 */ /* 0x001fca00078e0202 */
[----:B------:R-:W-:Y:S01]  /*0ab0*/  STG.E desc[UR6][R2.64], RZ ;  /* 0x000000ff02007986 */ /* 0x000fe2000c101906 */
[----:B------:R-:W-:Y:S05]  /*0ac0*/  EXIT ;  /* 0x000000000000794d */ /* 0x000fea0003800000 */
.L_x_8:
[----:B------:R-:W-:-:S00]  /*0ad0*/  BRA `(.L_x_8) ;  /* 0xfffffffc00fc7947 */ /* 0x000fc0000383ffff */
[----:B------:R-:W-:-:S00]  /*0ae0*/  NOP ;  /* 0x0000000000007918 */ /* 0x000fc00000000000 */
        /* <DEDUP_REMOVED lines=9> */
.L_x_9:


//--------------------- .nv.shared._Z7GPUiterPKiS0_PiiiS1_ --------------------------
	.section	.nv.shared._Z7GPUiterPKiS0_PiiiS1_,"aw",@nobits
	.sectionflags	@""
	.align	4
.nv.shared._Z7GPUiterPKiS0_PiiiS1_:
	.zero		2596


//--------------------- .nv.shared.reserved.0     --------------------------
	.section	.nv.shared.reserved.0,"aw",@nobits
	.weak		__nv_reservedSMEM_offset_0_alias
	.size		__nv_reservedSMEM_offset_0_alias, 0, 64
	.other		__nv_reservedSMEM_offset_0_alias,@"STO_CUDA_RESERVED_SHARED STV_DEFAULT"
__nv_reservedSMEM_offset_0_alias:
	.zero		0
	.zero		64


//--------------------- .nv.constant0._Z7GPUiterPKiS0_PiiiS1_ --------------------------
	.section	.nv.constant0._Z7GPUiterPKiS0_PiiiS1_,"a",@progbits
	.sectionflags	@""
	.align	4
.nv.constant0._Z7GPUiterPKiS0_PiiiS1_:
	.zero		936


//--------------------- SYMBOLS --------------------------

	.type		.nv.reservedSmem.offset0,@object
	.size		.nv.reservedSmem.offset0,0x4
	.type		.nv.reservedSmem.cap,@object
	.size		.nv.reservedSmem.cap,0x4
